	.headerflags	@"EF_CUDA_TEXMODE_UNIFIED EF_CUDA_64BIT_ADDRESS EF_CUDA_ACCELERATORS EF_CUDA_SM90 EF_CUDA_VIRTUAL_SM(EF_CUDA_SM90)"
	.elftype	@"ET_EXEC"


//--------------------- .nv.info                  --------------------------
	.section	.nv.info,"",@"SHT_CUDA_INFO"
	.align	4


	//----- nvinfo : EIATTR_REGCOUNT
	.align		4
        /*0000*/ 	.byte	0x04, 0x2f
        /*0002*/ 	.short	(.L_1 - .L_0)
	.align		4
.L_0:
        /*0004*/ 	.word	index@(triton_poi_fused_convolution_relu_7)
        /*0008*/ 	.word	0x0000000c


	//----- nvinfo : EIATTR_MIN_STACK_SIZE
	.align		4
.L_1:
        /*000c*/ 	.byte	0x04, 0x12
        /*000e*/ 	.short	(.L_3 - .L_2)
	.align		4
.L_2:
        /*0010*/ 	.word	index@(triton_poi_fused_convolution_relu_7)
        /*0014*/ 	.word	0x00000000


	//----- nvinfo : EIATTR_FRAME_SIZE
	.align		4
.L_3:
        /*0018*/ 	.byte	0x04, 0x11
        /*001a*/ 	.short	(.L_5 - .L_4)
	.align		4
.L_4:
        /*001c*/ 	.word	index@(triton_poi_fused_convolution_relu_7)
        /*0020*/ 	.word	0x00000000


	//----- nvinfo : EIATTR_MIN_STACK_SIZE
	.align		4
.L_5:
        /*0024*/ 	.byte	0x04, 0x12
        /*0026*/ 	.short	(.L_7 - .L_6)
	.align		4
.L_6:
        /*0028*/ 	.word	index@(triton_poi_fused_convolution_relu_7)
        /*002c*/ 	.word	0x00000000
.L_7:


//--------------------- .nv.info.triton_poi_fused_convolution_relu_7 --------------------------
	.section	.nv.info.triton_poi_fused_convolution_relu_7,"",@"SHT_CUDA_INFO"
	.sectionflags	@""
	.align	4


	//----- nvinfo : EIATTR_CUDA_API_VERSION
	.align		4
        /*0000*/ 	.byte	0x04, 0x37
        /*0002*/ 	.short	(.L_9 - .L_8)
.L_8:
        /*0004*/ 	.word	0x0000007c


	//----- nvinfo : EIATTR_KPARAM_INFO
	.align		4
.L_9:
        /*0008*/ 	.byte	0x04, 0x17
        /*000a*/ 	.short	(.L_11 - .L_10)
.L_10:
        /*000c*/ 	.word	0x00000000
        /*0010*/ 	.short	0x0002
        /*0012*/ 	.short	0x0010
        /*0014*/ 	.byte	0x00, 0xf0, 0x11, 0x00


	//----- nvinfo : EIATTR_KPARAM_INFO
	.align		4
.L_11:
        /*0018*/ 	.byte	0x04, 0x17
        /*001a*/ 	.short	(.L_13 - .L_12)
.L_12:
        /*001c*/ 	.word	0x00000000
        /*0020*/ 	.short	0x0001
        /*0022*/ 	.short	0x0008
        /*0024*/ 	.byte	0x00, 0xf4, 0x21, 0x00


	//----- nvinfo : EIATTR_KPARAM_INFO
	.align		4
.L_13:
        /*0028*/ 	.byte	0x04, 0x17
        /*002a*/ 	.short	(.L_15 - .L_14)
.L_14:
        /*002c*/ 	.word	0x00000000
        /*0030*/ 	.short	0x0000
        /*0032*/ 	.short	0x0000
        /*0034*/ 	.byte	0x00, 0xf4, 0x21, 0x00


	//----- nvinfo : EIATTR_SPARSE_MMA_MASK
	.align		4
.L_15:
        /*0038*/ 	.byte	0x03, 0x50
        /*003a*/ 	.short	0x0000


	//----- nvinfo : EIATTR_MAXREG_COUNT
	.align		4
        /*003c*/ 	.byte	0x03, 0x1b
        /*003e*/ 	.short	0x00ff


	//----- nvinfo : EIATTR_EXIT_INSTR_OFFSETS
	.align		4
        /*0040*/ 	.byte	0x04, 0x1c
        /*0042*/ 	.short	(.L_17 - .L_16)


	//   ....[0]....
.L_16:
        /*0044*/ 	.word	0x000001a0


	//   ....[1]....
        /*0048*/ 	.word	0x000001c0


	//----- nvinfo : EIATTR_REQNTID
	.align		4
.L_17:
        /*004c*/ 	.byte	0x04, 0x10
        /*004e*/ 	.short	(.L_19 - .L_18)
.L_18:
        /*0050*/ 	.word	0x00000080
        /*0054*/ 	.word	0x00000001
        /*0058*/ 	.word	0x00000001


	//----- nvinfo : EIATTR_CBANK_PARAM_SIZE
	.align		4
.L_19:
        /*005c*/ 	.byte	0x03, 0x19
        /*005e*/ 	.short	0x0014


	//----- nvinfo : EIATTR_PARAM_CBANK
	.align		4
        /*0060*/ 	.byte	0x04, 0x0a
        /*0062*/ 	.short	(.L_21 - .L_20)
	.align		4
.L_20:
        /*0064*/ 	.word	index@(.nv.constant0.triton_poi_fused_convolution_relu_7)
        /*0068*/ 	.short	0x0210
        /*006a*/ 	.short	0x0014


	//----- nvinfo : EIATTR_SW_WAR
	.align		4
.L_21:
        /*006c*/ 	.byte	0x04, 0x36
        /*006e*/ 	.short	(.L_23 - .L_22)
.L_22:
        /*0070*/ 	.word	0x00000008
.L_23:


//--------------------- .nv.callgraph             --------------------------
	.section	.nv.callgraph,"",@"SHT_CUDA_CALLGRAPH"
	.align	4
	.sectionentsize	8
	.align		4
        /*0000*/ 	.word	0x00000000
	.align		4
        /*0004*/ 	.word	0xffffffff
	.align		4
        /*0008*/ 	.word	0x00000000
	.align		4
        /*000c*/ 	.word	0xfffffffe
	.align		4
        /*0010*/ 	.word	0x00000000
	.align		4
        /*0014*/ 	.word	0xfffffffd
	.align		4
        /*0018*/ 	.word	0x00000000
	.align		4
        /*001c*/ 	.word	0xfffffffc


//--------------------- .text.triton_poi_fused_convolution_relu_7 --------------------------
	.section	.text.triton_poi_fused_convolution_relu_7,"ax",@progbits
	.align	128
        .global         triton_poi_fused_convolution_relu_7
        .type           triton_poi_fused_convolution_relu_7,@function
        .size           triton_poi_fused_convolution_relu_7,(.L_x_1 - triton_poi_fused_convolution_relu_7)
        .other          triton_poi_fused_convolution_relu_7,@"STO_CUDA_ENTRY STV_DEFAULT"
triton_poi_fused_convolution_relu_7:
.text.triton_poi_fused_convolution_relu_7:
[----:B------:R-:W0:Y:S02]  /*0000*/  LDC R1, c[0x0][0x28] ;  /* 0x00000a00ff017b82 */ /* 0x000e240000000800 */
[----:B------:R-:W1:Y:S01]  /*0010*/  S2R R0, SR_TID.X ;  /* 0x0000000000007919 */ /* 0x000e620000002100 */
[----:B------:R-:W2:Y:S01]  /*0020*/  LDC.64 R4, c[0x0][0x218] ;  /* 0x00008600ff047b82 */ /* 0x000ea20000000a00 */
[----:B------:R-:W-:Y:S01]  /*0030*/  ULDC.64 UR4, c[0x0][0x208] ;  /* 0x0000820000047ab9 */ /* 0x000fe20000000a00 */
[----:B------:R-:W3:Y:S01]  /*0040*/  S2R R7, SR_CTAID.X ;  /* 0x0000000000077919 */ /* 0x000ee20000002500 */
[----:B-1----:R-:W-:Y:S02]  /*0050*/  LOP3.LUT R0, R0, 0x7f, RZ, 0xc0, !PT ;  /* 0x0000007f00007812 */ /* 0x002fe400078ec0ff */
[----:B---3--:R-:W-:-:S03]  /*0060*/  SHF.R.S32.HI R2, RZ, 0x18, R7 ;  /* 0x00000018ff027819 */ /* 0x008fc60000011407 */
[----:B------:R-:W-:Y:S01]  /*0070*/  IMAD R7, R7, 0x80, R0 ;  /* 0x0000008007077824 */ /* 0x000fe200078e0200 */
[----:B------:R-:W-:Y:S02]  /*0080*/  SGXT R0, R2, 0x1 ;  /* 0x000000010200781a */ /* 0x000fe40000000200 */
[----:B------:R-:W1:Y:S02]  /*0090*/  LDC.64 R2, c[0x0][0x210] ;  /* 0x00008400ff027b82 */ /* 0x000e640000000a00 */
[----:B------:R-:W-:Y:S02]  /*00a0*/  ISETP.GE.AND P1, PT, R7, 0x400, PT ;  /* 0x000004000700780c */ /* 0x000fe40003f26270 */
[----:B------:R-:W-:-:S04]  /*00b0*/  LEA.HI R0, R0, R7, RZ, 0x2 ;  /* 0x0000000700007211 */ /* 0x000fc800078f10ff */
[--C-:B------:R-:W-:Y:S02]  /*00c0*/  SHF.R.S32.HI R6, RZ, 0x2, R0.reuse ;  /* 0x00000002ff067819 */ /* 0x100fe40000011400 */
[----:B------:R-:W-:Y:S01]  /*00d0*/  SHF.R.S32.HI R9, RZ, 0x1f, R0 ;  /* 0x0000001fff097819 */ /* 0x000fe20000011400 */
[----:B------:R-:W-:-:S03]  /*00e0*/  IMAD.MOV.U32 R0, RZ, RZ, RZ ;  /* 0x000000ffff007224 */ /* 0x000fc600078e00ff */
[----:B------:R-:W-:-:S04]  /*00f0*/  LEA.HI R9, R9, R6, RZ, 0x6 ;  /* 0x0000000609097211 */ /* 0x000fc800078f30ff */
[----:B------:R-:W-:-:S05]  /*0100*/  LOP3.LUT R9, R9, 0xffffffc0, RZ, 0xc0, !PT ;  /* 0xffffffc009097812 */ /* 0x000fca00078ec0ff */
[----:B------:R-:W-:Y:S02]  /*0110*/  IMAD.IADD R9, R6, 0x1, -R9 ;  /* 0x0000000106097824 */ /* 0x000fe400078e0a09 */
[----:B-1----:R-:W-:-:S04]  /*0120*/  IMAD.WIDE R2, R7, 0x4, R2 ;  /* 0x0000000407027825 */ /* 0x002fc800078e0202 */
[----:B------:R-:W-:Y:S01]  /*0130*/  IMAD.MOV.U32 R7, RZ, RZ, RZ ;  /* 0x000000ffff077224 */ /* 0x000fe200078e00ff */
[----:B------:R-:W3:Y:S01]  /*0140*/  @!P1 LDG.E R0, desc[UR4][R2.64] ;  /* 0x0000000402009981 */ /* 0x000ee2000c1e1900 */
[----:B--2---:R-:W-:-:S05]  /*0150*/  IMAD.WIDE R4, R9, 0x4, R4 ;  /* 0x0000000409047825 */ /* 0x004fca00078e0204 */
[----:B------:R-:W3:Y:S02]  /*0160*/  @!P1 LDG.E.EL R7, desc[UR4][R4.64] ;  /* 0x0000000404079981 */ /* 0x000ee4000c2e1900 */
[----:B---3--:R-:W-:Y:S01]  /*0170*/  FADD R6, R7, R0 ;  /* 0x0000000007067221 */ /* 0x008fe20000000000 */
[----:B------:R-:W-:-:S04]  /*0180*/  FSETP.GEU.AND P0, PT, R0, -R7, PT ;  /* 0x800000070000720b */ /* 0x000fc80003f0e000 */
[----:B------:R-:W-:Y:S01]  /*0190*/  FSEL R7, R6, RZ, P0 ;  /* 0x000000ff06077208 */ /* 0x000fe20000000000 */
[----:B------:R-:W-:Y:S08]  /*01a0*/  @P1 EXIT ;  /* 0x000000000000194d */ /* 0x000ff00003800000 */
[----:B------:R-:W-:Y:S01]  /*01b0*/  STG.E desc[UR4][R2.64], R7 ;  /* 0x0000000702007986 */ /* 0x000fe2000c101904 */
[----:B------:R-:W-:Y:S05]  /*01c0*/  EXIT ;  /* 0x000000000000794d */ /* 0x000fea0003800000 */
.L_x_0:
[----:B------:R-:W-:-:S00]  /*01d0*/  BRA `(.L_x_0) ;  /* 0xfffffffc00fc7947 */ /* 0x000fc0000383ffff */
[----:B------:R-:W-:-:S00]  /*01e0*/  NOP ;  /* 0x0000000000007918 */ /* 0x000fc00000000000 */
        /* <DEDUP_REMOVED lines=9> */
.L_x_1:


//--------------------- .nv.constant0.triton_poi_fused_convolution_relu_7 --------------------------
	.section	.nv.constant0.triton_poi_fused_convolution_relu_7,"a",@progbits
	.sectionflags	@""
	.align	4
.nv.constant0.triton_poi_fused_convolution_relu_7:
	.zero		548
